//
// Generated by NVIDIA NVVM Compiler
//
// Compiler Build ID: CL-36424714
// Cuda compilation tools, release 13.0, V13.0.88
// Based on NVVM 20.0.0
//

.version 9.0
.target sm_100
.address_size 64

	// .globl	_Z13reduce_kernelPjS_j

.visible .entry _Z13reduce_kernelPjS_j(
	.param .u64 .ptr .align 1 _Z13reduce_kernelPjS_j_param_0,
	.param .u64 .ptr .align 1 _Z13reduce_kernelPjS_j_param_1,
	.param .u32 _Z13reduce_kernelPjS_j_param_2
)
{
	.reg .pred 	%p<9>;
	.reg .b32 	%r<14>;
	.reg .b64 	%rd<11>;

	ld.param.u64 	%rd3, [_Z13reduce_kernelPjS_j_param_0];
	ld.param.u64 	%rd4, [_Z13reduce_kernelPjS_j_param_1];
	ld.param.u32 	%r8, [_Z13reduce_kernelPjS_j_param_2];
	cvta.to.global.u64 	%rd1, %rd4;
	mov.u32 	%r1, %tid.x;
	mov.u32 	%r2, %ctaid.x;
	mov.u32 	%r13, %ntid.x;
	mad.lo.s32 	%r4, %r2, %r13, %r1;
	setp.lt.u32 	%p1, %r13, 2;
	mul.wide.u32 	%rd5, %r4, 4;
	add.s64 	%rd2, %rd1, %rd5;
	@%p1 bra 	$L__BB0_4;
$L__BB0_1:
	shr.u32 	%r6, %r13, 1;
	setp.ge.u32 	%p2, %r1, %r6;
	add.s32 	%r7, %r6, %r4;
	setp.ge.u32 	%p3, %r7, %r8;
	or.pred  	%p4, %p2, %p3;
	@%p4 bra 	$L__BB0_3;
	ld.global.u32 	%r9, [%rd2];
	mul.wide.u32 	%rd6, %r7, 4;
	add.s64 	%rd7, %rd1, %rd6;
	ld.global.u32 	%r10, [%rd7];
	add.s32 	%r11, %r10, %r9;
	st.global.u32 	[%rd2], %r11;
$L__BB0_3:
	bar.sync 	0;
	setp.gt.u32 	%p5, %r13, 3;
	mov.u32 	%r13, %r6;
	@%p5 bra 	$L__BB0_1;
$L__BB0_4:
	setp.ne.s32 	%p6, %r1, 0;
	setp.ge.u32 	%p7, %r4, %r8;
	or.pred  	%p8, %p6, %p7;
	@%p8 bra 	$L__BB0_6;
	ld.global.u32 	%r12, [%rd2];
	cvta.to.global.u64 	%rd8, %rd3;
	mul.wide.u32 	%rd9, %r2, 4;
	add.s64 	%rd10, %rd8, %rd9;
	st.global.u32 	[%rd10], %r12;
$L__BB0_6:
	ret;

}


// ===== COMPILED SASS (sm_100) =====

	.target	sm_100

	.elftype	@"ET_EXEC"


//--------------------- .note.nv.tkinfo           --------------------------
	.section	.note.nv.tkinfo,"",@"SHT_NOTE"
	.sectionflags	@"SHF_NOTE_NV_TKINFO"
	.tkinfo
        /*0018*/ 	.word	0x00000002
        /*0030*/ 	.string	""
        /*0030*/ 	.string	"ptxas"
        /*0030*/ 	.string	"Cuda compilation tools, release 13.0, V13.0.88"
        /*0030*/ 	.string	"Build cuda_13.0.r13.0/compiler.36424714_0"
        /*0030*/ 	.string	"-arch sm_100 -m 64 "



//--------------------- .note.nv.cuinfo           --------------------------
	.section	.note.nv.cuinfo,"",@"SHT_NOTE"
	.sectionflags	@"SHF_NOTE_NV_CUINFO"
        /*0018*/ 	.short	0x0002
        /*001a*/ 	.short	0x0064
        /*001c*/ 	.short	0x0082
	.zero		2


//--------------------- .nv.info                  --------------------------
	.section	.nv.info,"",@"SHT_CUDA_INFO"
	.align	4


	//----- nvinfo : EIATTR_REGCOUNT
	.align		4
        /*0000*/ 	.byte	0x04, 0x2f
        /*0002*/ 	.short	(.L_1 - .L_0)
	.align		4
.L_0:
        /*0004*/ 	.word	index@(_Z13reduce_kernelPjS_j)
        /*0008*/ 	.word	0x00000010


	//----- nvinfo : EIATTR_FRAME_SIZE
	.align		4
.L_1:
        /*000c*/ 	.byte	0x04, 0x11
        /*000e*/ 	.short	(.L_3 - .L_2)
	.align		4
.L_2:
        /*0010*/ 	.word	index@(_Z13reduce_kernelPjS_j)
        /*0014*/ 	.word	0x00000000


	//----- nvinfo : EIATTR_MIN_STACK_SIZE
	.align		4
.L_3:
        /*0018*/ 	.byte	0x04, 0x12
        /*001a*/ 	.short	(.L_5 - .L_4)
	.align		4
.L_4:
        /*001c*/ 	.word	index@(_Z13reduce_kernelPjS_j)
        /*0020*/ 	.word	0x00000000
.L_5:


//--------------------- .nv.compat                --------------------------
	.section	.nv.compat,"",@"SHT_CUDA_COMPAT_INFO"
	.align	4
        /*0000*/ 	.byte	0x02, 0x09, 0x00, 0x00, 0x02, 0x02, 0x01, 0x00, 0x02, 0x05, 0x05, 0x00, 0x03, 0x07, 0x01, 0x01
        /*0010*/ 	.byte	0x02, 0x03, 0x00, 0x00, 0x02, 0x06, 0x01, 0x00, 0x04, 0x0b, 0x08, 0x00, 0x09, 0x00, 0x00, 0x00
        /*0020*/ 	.byte	0x00, 0x00, 0x00, 0x00


//--------------------- .nv.info._Z13reduce_kernelPjS_j --------------------------
	.section	.nv.info._Z13reduce_kernelPjS_j,"",@"SHT_CUDA_INFO"
	.sectionflags	@""
	.align	4


	//----- nvinfo : EIATTR_CUDA_API_VERSION
	.align		4
        /*0000*/ 	.byte	0x04, 0x37
        /*0002*/ 	.short	(.L_7 - .L_6)
.L_6:
        /*0004*/ 	.word	0x00000082


	//----- nvinfo : EIATTR_KPARAM_INFO
	.align		4
.L_7:
        /*0008*/ 	.byte	0x04, 0x17
        /*000a*/ 	.short	(.L_9 - .L_8)
.L_8:
        /*000c*/ 	.word	0x00000000
        /*0010*/ 	.short	0x0002
        /*0012*/ 	.short	0x0010
        /*0014*/ 	.byte	0x00, 0xf0, 0x11, 0x00


	//----- nvinfo : EIATTR_KPARAM_INFO
	.align		4
.L_9:
        /*0018*/ 	.byte	0x04, 0x17
        /*001a*/ 	.short	(.L_11 - .L_10)
.L_10:
        /*001c*/ 	.word	0x00000000
        /*0020*/ 	.short	0x0001
        /*0022*/ 	.short	0x0008
        /*0024*/ 	.byte	0x00, 0xf5, 0x21, 0x00


	//----- nvinfo : EIATTR_KPARAM_INFO
	.align		4
.L_11:
        /*0028*/ 	.byte	0x04, 0x17
        /*002a*/ 	.short	(.L_13 - .L_12)
.L_12:
        /*002c*/ 	.word	0x00000000
        /*0030*/ 	.short	0x0000
        /*0032*/ 	.short	0x0000
        /*0034*/ 	.byte	0x00, 0xf5, 0x21, 0x00


	//----- nvinfo : EIATTR_SPARSE_MMA_MASK
	.align		4
.L_13:
        /*0038*/ 	.byte	0x03, 0x50
        /*003a*/ 	.short	0x0000


	//----- nvinfo : EIATTR_MAXREG_COUNT
	.align		4
        /*003c*/ 	.byte	0x03, 0x1b
        /*003e*/ 	.short	0x00ff


	//----- nvinfo : EIATTR_NUM_BARRIERS
	.align		4
        /*0040*/ 	.byte	0x02, 0x4c
        /*0042*/ 	.byte	0x01
	.zero		1


	//----- nvinfo : EIATTR_MERCURY_ISA_VERSION
	.align		4
        /*0044*/ 	.byte	0x03, 0x5f
        /*0046*/ 	.short	0x0101


	//----- nvinfo : EIATTR_VRC_CTA_INIT_COUNT
	.align		4
        /*0048*/ 	.byte	0x02, 0x4a
	.zero		1
	.zero		1


	//----- nvinfo : EIATTR_EXIT_INSTR_OFFSETS
	.align		4
        /*004c*/ 	.byte	0x04, 0x1c
        /*004e*/ 	.short	(.L_15 - .L_14)


	//   ....[0]....
.L_14:
        /*0050*/ 	.word	0x000001f0


	//   ....[1]....
        /*0054*/ 	.word	0x00000240


	//----- nvinfo : EIATTR_CRS_STACK_SIZE
	.align		4
.L_15:
        /*0058*/ 	.byte	0x04, 0x1e
        /*005a*/ 	.short	(.L_17 - .L_16)
.L_16:
        /*005c*/ 	.word	0x00000000


	//----- nvinfo : EIATTR_CBANK_PARAM_SIZE
	.align		4
.L_17:
        /*0060*/ 	.byte	0x03, 0x19
        /*0062*/ 	.short	0x0014


	//----- nvinfo : EIATTR_PARAM_CBANK
	.align		4
        /*0064*/ 	.byte	0x04, 0x0a
        /*0066*/ 	.short	(.L_19 - .L_18)
	.align		4
.L_18:
        /*0068*/ 	.word	index@(.nv.constant0._Z13reduce_kernelPjS_j)
        /*006c*/ 	.short	0x0380
        /*006e*/ 	.short	0x0014


	//----- nvinfo : EIATTR_SW_WAR
	.align		4
.L_19:
        /*0070*/ 	.byte	0x04, 0x36
        /*0072*/ 	.short	(.L_21 - .L_20)
.L_20:
        /*0074*/ 	.word	0x00000008
.L_21:


//--------------------- .nv.callgraph             --------------------------
	.section	.nv.callgraph,"",@"SHT_CUDA_CALLGRAPH"
	.align	4
	.sectionentsize	8
	.align		4
        /*0000*/ 	.word	0x00000000
	.align		4
        /*0004*/ 	.word	0xffffffff
	.align		4
        /*0008*/ 	.word	0x00000000
	.align		4
        /*000c*/ 	.word	0xfffffffe
	.align		4
        /*0010*/ 	.word	0x00000000
	.align		4
        /*0014*/ 	.word	0xfffffffd
	.align		4
        /*0018*/ 	.word	0x00000000
	.align		4
        /*001c*/ 	.word	0xfffffffc


//--------------------- .text._Z13reduce_kernelPjS_j --------------------------
	.section	.text._Z13reduce_kernelPjS_j,"ax",@progbits
	.align	128
        .global         _Z13reduce_kernelPjS_j
        .type           _Z13reduce_kernelPjS_j,@function
        .size           _Z13reduce_kernelPjS_j,(.L_x_5 - _Z13reduce_kernelPjS_j)
        .other          _Z13reduce_kernelPjS_j,@"STO_CUDA_ENTRY STV_DEFAULT"
_Z13reduce_kernelPjS_j:
.text._Z13reduce_kernelPjS_j:
[----:B------:R-:W-:Y:S01]  /*0000*/  LDC R1, c[0x0][0x37c] ;  /* 0x0000df00ff017b82 */ /* 0x000fe20000000800 */
[----:B------:R-:W0:Y:S01]  /*0010*/  S2R R8, SR_TID.X ;  /* 0x0000000000087919 */ /* 0x000e220000002100 */
[----:B------:R-:W1:Y:S06]  /*0020*/  LDCU UR4, c[0x0][0x360] ;  /* 0x00006c00ff0477ac */ /* 0x000e6c0008000800 */
[----:B------:R-:W2:Y:S01]  /*0030*/  LDC.64 R2, c[0x0][0x388] ;  /* 0x0000e200ff027b82 */ /* 0x000ea20000000a00 */
[----:B------:R-:W0:Y:S01]  /*0040*/  S2R R13, SR_CTAID.X ;  /* 0x00000000000d7919 */ /* 0x000e220000002500 */
[----:B------:R-:W3:Y:S01]  /*0050*/  LDCU.64 UR6, c[0x0][0x358] ;  /* 0x00006b00ff0677ac */ /* 0x000ee20008000a00 */
[----:B-1----:R-:W-:-:S02]  /*0060*/  UISETP.GE.U32.AND UP0, UPT, UR4, 0x2, UPT ;  /* 0x000000020400788c */ /* 0x002fc4000bf06070 */
[----:B0-----:R-:W-:-:S04]  /*0070*/  IMAD R9, R13, UR4, R8 ;  /* 0x000000040d097c24 */ /* 0x001fc8000f8e0208 */
[----:B--2---:R-:W-:-:S03]  /*0080*/  IMAD.WIDE.U32 R2, R9, 0x4, R2 ;  /* 0x0000000409027825 */ /* 0x004fc600078e0002 */
[----:B---3--:R-:W-:Y:S05]  /*0090*/  BRA.U !UP0, `(.L_x_0) ;  /* 0x0000000108487547 */ /* 0x008fea000b800000 */
[----:B------:R-:W0:Y:S01]  /*00a0*/  LDC.64 R6, c[0x0][0x388] ;  /* 0x0000e200ff067b82 */ /* 0x000e220000000a00 */
[----:B------:R-:W1:Y:S02]  /*00b0*/  LDCU UR8, c[0x0][0x390] ;  /* 0x00007200ff0877ac */ /* 0x000e640008000800 */
.L_x_3:
[----:B------:R-:W-:Y:S01]  /*00c0*/  USHF.R.U32.HI UR5, URZ, 0x1, UR4 ;  /* 0x00000001ff057899 */ /* 0x000fe20008011604 */
[----:B------:R-:W-:Y:S05]  /*00d0*/  BSSY.RECONVERGENT B0, `(.L_x_1) ;  /* 0x000000a000007945 */ /* 0x000fea0003800200 */
[----:B------:R-:W-:-:S04]  /*00e0*/  IADD3 R5, PT, PT, R9, UR5, RZ ;  /* 0x0000000509057c10 */ /* 0x000fc8000fffe0ff */
[----:B-1----:R-:W-:-:S04]  /*00f0*/  ISETP.GE.U32.AND P0, PT, R5, UR8, PT ;  /* 0x0000000805007c0c */ /* 0x002fc8000bf06070 */
[----:B------:R-:W-:-:S13]  /*0100*/  ISETP.GE.U32.OR P0, PT, R8, UR5, P0 ;  /* 0x0000000508007c0c */ /* 0x000fda0008706470 */
[----:B------:R-:W-:Y:S05]  /*0110*/  @P0 BRA `(.L_x_2) ;  /* 0x0000000000140947 */ /* 0x000fea0003800000 */
[----:B0-----:R-:W-:Y:S01]  /*0120*/  IMAD.WIDE.U32 R4, R5, 0x4, R6 ;  /* 0x0000000405047825 */ /* 0x001fe200078e0006 */
[----:B------:R-:W2:Y:S05]  /*0130*/  LDG.E R0, desc[UR6][R2.64] ;  /* 0x0000000602007981 */ /* 0x000eaa000c1e1900 */
[----:B------:R-:W2:Y:S02]  /*0140*/  LDG.E R5, desc[UR6][R4.64] ;  /* 0x0000000604057981 */ /* 0x000ea4000c1e1900 */
[----:B--2---:R-:W-:-:S05]  /*0150*/  IADD3 R11, PT, PT, R0, R5, RZ ;  /* 0x00000005000b7210 */ /* 0x004fca0007ffe0ff */
[----:B------:R1:W-:Y:S02]  /*0160*/  STG.E desc[UR6][R2.64], R11 ;  /* 0x0000000b02007986 */ /* 0x0003e4000c101906 */
.L_x_2:
[----:B------:R-:W-:Y:S05]  /*0170*/  BSYNC.RECONVERGENT B0 ;  /* 0x0000000000007941 */ /* 0x000fea0003800200 */
.L_x_1:
[----:B------:R-:W-:Y:S01]  /*0180*/  BAR.SYNC.DEFER_BLOCKING 0x0 ;  /* 0x0000000000007b1d */ /* 0x000fe20000010000 */
[----:B------:R-:W-:-:S05]  /*0190*/  UISETP.GT.U32.AND UP0, UPT, UR4, 0x3, UPT ;  /* 0x000000030400788c */ /* 0x000fca000bf04070 */
[----:B------:R-:W-:-:S04]  /*01a0*/  UMOV UR4, UR5 ;  /* 0x0000000500047c82 */ /* 0x000fc80008000000 */
[----:B------:R-:W-:Y:S05]  /*01b0*/  BRA.U UP0, `(.L_x_3) ;  /* 0xfffffffd00c07547 */ /* 0x000fea000b83ffff */
.L_x_0:
[----:B------:R-:W2:Y:S02]  /*01c0*/  LDCU UR5, c[0x0][0x390] ;  /* 0x00007200ff0577ac */ /* 0x000ea40008000800 */
[----:B--2---:R-:W-:-:S04]  /*01d0*/  ISETP.GE.U32.AND P0, PT, R9, UR5, PT ;  /* 0x0000000509007c0c */ /* 0x004fc8000bf06070 */
[----:B------:R-:W-:-:S13]  /*01e0*/  ISETP.NE.OR P0, PT, R8, RZ, P0 ;  /* 0x000000ff0800720c */ /* 0x000fda0000705670 */
[----:B------:R-:W-:Y:S05]  /*01f0*/  @P0 EXIT ;  /* 0x000000000000094d */ /* 0x000fea0003800000 */
[----:B-1----:R-:W2:Y:S01]  /*0200*/  LDG.E R3, desc[UR6][R2.64] ;  /* 0x0000000602037981 */ /* 0x002ea2000c1e1900 */
[----:B------:R-:W1:Y:S02]  /*0210*/  LDC.64 R4, c[0x0][0x380] ;  /* 0x0000e000ff047b82 */ /* 0x000e640000000a00 */
[----:B-1----:R-:W-:-:S05]  /*0220*/  IMAD.WIDE.U32 R4, R13, 0x4, R4 ;  /* 0x000000040d047825 */ /* 0x002fca00078e0004 */
[----:B--2---:R-:W-:Y:S01]  /*0230*/  STG.E desc[UR6][R4.64], R3 ;  /* 0x0000000304007986 */ /* 0x004fe2000c101906 */
[----:B------:R-:W-:Y:S05]  /*0240*/  EXIT ;  /* 0x000000000000794d */ /* 0x000fea0003800000 */
.L_x_4:
[----:B------:R-:W-:-:S00]  /*0250*/  BRA `(.L_x_4) ;  /* 0xfffffffc00fc7947 */ /* 0x000fc0000383ffff */
[----:B------:R-:W-:-:S00]  /*0260*/  NOP ;  /* 0x0000000000007918 */ /* 0x000fc00000000000 */
        /* <DEDUP_REMOVED lines=9> */
.L_x_5:


//--------------------- .nv.shared.reserved.0     --------------------------
	.section	.nv.shared.reserved.0,"aw",@nobits
	.weak		__nv_reservedSMEM_offset_0_alias
	.size		__nv_reservedSMEM_offset_0_alias, 0, 64
	.other		__nv_reservedSMEM_offset_0_alias,@"STO_CUDA_RESERVED_SHARED STV_DEFAULT"
__nv_reservedSMEM_offset_0_alias:
	.zero		0
	.zero		64


//--------------------- .nv.constant0._Z13reduce_kernelPjS_j --------------------------
	.section	.nv.constant0._Z13reduce_kernelPjS_j,"a",@progbits
	.sectionflags	@""
	.align	4
.nv.constant0._Z13reduce_kernelPjS_j:
	.zero		916


//--------------------- SYMBOLS --------------------------

	.type		.nv.reservedSmem.offset0,@object
	.size		.nv.reservedSmem.offset0,0x4
